	.headerflags	@"EF_CUDA_TEXMODE_UNIFIED EF_CUDA_64BIT_ADDRESS EF_CUDA_ACCELERATORS EF_CUDA_SM90 EF_CUDA_VIRTUAL_SM(EF_CUDA_SM90)"
	.elftype	@"ET_EXEC"


//--------------------- .nv.info                  --------------------------
	.section	.nv.info,"",@"SHT_CUDA_INFO"
	.align	4


	//----- nvinfo : EIATTR_REGCOUNT
	.align		4
        /*0000*/ 	.byte	0x04, 0x2f
        /*0002*/ 	.short	(.L_3 - .L_2)
	.align		4
.L_2:
        /*0004*/ 	.word	index@(triton_poi_fused__native_batch_norm_legit_no_training_convolution_relu_4)
        /*0008*/ 	.word	0x00000016


	//----- nvinfo : EIATTR_MIN_STACK_SIZE
	.align		4
.L_3:
        /*000c*/ 	.byte	0x04, 0x12
        /*000e*/ 	.short	(.L_5 - .L_4)
	.align		4
.L_4:
        /*0010*/ 	.word	index@(triton_poi_fused__native_batch_norm_legit_no_training_convolution_relu_4)
        /*0014*/ 	.word	0x00000000


	//----- nvinfo : EIATTR_FRAME_SIZE
	.align		4
.L_5:
        /*0018*/ 	.byte	0x04, 0x11
        /*001a*/ 	.short	(.L_7 - .L_6)
	.align		4
.L_6:
        /*001c*/ 	.word	index@(triton_poi_fused__native_batch_norm_legit_no_training_convolution_relu_4)
        /*0020*/ 	.word	0x00000000


	//----- nvinfo : EIATTR_MIN_STACK_SIZE
	.align		4
.L_7:
        /*0024*/ 	.byte	0x04, 0x12
        /*0026*/ 	.short	(.L_9 - .L_8)
	.align		4
.L_8:
        /*0028*/ 	.word	index@(triton_poi_fused__native_batch_norm_legit_no_training_convolution_relu_4)
        /*002c*/ 	.word	0x00000000
.L_9:


//--------------------- .nv.info.triton_poi_fused__native_batch_norm_legit_no_training_convolution_relu_4 --------------------------
	.section	.nv.info.triton_poi_fused__native_batch_norm_legit_no_training_convolution_relu_4,"",@"SHT_CUDA_INFO"
	.sectionflags	@""
	.align	4


	//----- nvinfo : EIATTR_CUDA_API_VERSION
	.align		4
        /*0000*/ 	.byte	0x04, 0x37
        /*0002*/ 	.short	(.L_11 - .L_10)
.L_10:
        /*0004*/ 	.word	0x0000007c


	//----- nvinfo : EIATTR_KPARAM_INFO
	.align		4
.L_11:
        /*0008*/ 	.byte	0x04, 0x17
        /*000a*/ 	.short	(.L_13 - .L_12)
.L_12:
        /*000c*/ 	.word	0x00000000
        /*0010*/ 	.short	0x0007
        /*0012*/ 	.short	0x0038
        /*0014*/ 	.byte	0x00, 0xf0, 0x11, 0x00


	//----- nvinfo : EIATTR_KPARAM_INFO
	.align		4
.L_13:
        /*0018*/ 	.byte	0x04, 0x17
        /*001a*/ 	.short	(.L_15 - .L_14)
.L_14:
        /*001c*/ 	.word	0x00000000
        /*0020*/ 	.short	0x0006
        /*0022*/ 	.short	0x0030
        /*0024*/ 	.byte	0x00, 0xf4, 0x21, 0x00


	//----- nvinfo : EIATTR_KPARAM_INFO
	.align		4
.L_15:
        /*0028*/ 	.byte	0x04, 0x17
        /*002a*/ 	.short	(.L_17 - .L_16)
.L_16:
        /*002c*/ 	.word	0x00000000
        /*0030*/ 	.short	0x0005
        /*0032*/ 	.short	0x0028
        /*0034*/ 	.byte	0x00, 0xf4, 0x21, 0x00


	//----- nvinfo : EIATTR_KPARAM_INFO
	.align		4
.L_17:
        /*0038*/ 	.byte	0x04, 0x17
        /*003a*/ 	.short	(.L_19 - .L_18)
.L_18:
        /*003c*/ 	.word	0x00000000
        /*0040*/ 	.short	0x0004
        /*0042*/ 	.short	0x0020
        /*0044*/ 	.byte	0x00, 0xf4, 0x21, 0x00


	//----- nvinfo : EIATTR_KPARAM_INFO
	.align		4
.L_19:
        /*0048*/ 	.byte	0x04, 0x17
        /*004a*/ 	.short	(.L_21 - .L_20)
.L_20:
        /*004c*/ 	.word	0x00000000
        /*0050*/ 	.short	0x0003
        /*0052*/ 	.short	0x0018
        /*0054*/ 	.byte	0x00, 0xf4, 0x21, 0x00


	//----- nvinfo : EIATTR_KPARAM_INFO
	.align		4
.L_21:
        /*0058*/ 	.byte	0x04, 0x17
        /*005a*/ 	.short	(.L_23 - .L_22)
.L_22:
        /*005c*/ 	.word	0x00000000
        /*0060*/ 	.short	0x0002
        /*0062*/ 	.short	0x0010
        /*0064*/ 	.byte	0x00, 0xf4, 0x21, 0x00


	//----- nvinfo : EIATTR_KPARAM_INFO
	.align		4
.L_23:
        /*0068*/ 	.byte	0x04, 0x17
        /*006a*/ 	.short	(.L_25 - .L_24)
.L_24:
        /*006c*/ 	.word	0x00000000
        /*0070*/ 	.short	0x0001
        /*0072*/ 	.short	0x0008
        /*0074*/ 	.byte	0x00, 0xf4, 0x21, 0x00


	//----- nvinfo : EIATTR_KPARAM_INFO
	.align		4
.L_25:
        /*0078*/ 	.byte	0x04, 0x17
        /*007a*/ 	.short	(.L_27 - .L_26)
.L_26:
        /*007c*/ 	.word	0x00000000
        /*0080*/ 	.short	0x0000
        /*0082*/ 	.short	0x0000
        /*0084*/ 	.byte	0x00, 0xf4, 0x21, 0x00


	//----- nvinfo : EIATTR_SPARSE_MMA_MASK
	.align		4
.L_27:
        /*0088*/ 	.byte	0x03, 0x50
        /*008a*/ 	.short	0x0000


	//----- nvinfo : EIATTR_MAXREG_COUNT
	.align		4
        /*008c*/ 	.byte	0x03, 0x1b
        /*008e*/ 	.short	0x00ff


	//----- nvinfo : EIATTR_EXIT_INSTR_OFFSETS
	.align		4
        /*0090*/ 	.byte	0x04, 0x1c
        /*0092*/ 	.short	(.L_29 - .L_28)


	//   ....[0]....
.L_28:
        /*0094*/ 	.word	0x000003c0


	//----- nvinfo : EIATTR_REQNTID
	.align		4
.L_29:
        /*0098*/ 	.byte	0x04, 0x10
        /*009a*/ 	.short	(.L_31 - .L_30)
.L_30:
        /*009c*/ 	.word	0x00000100
        /*00a0*/ 	.word	0x00000001
        /*00a4*/ 	.word	0x00000001


	//----- nvinfo : EIATTR_CBANK_PARAM_SIZE
	.align		4
.L_31:
        /*00a8*/ 	.byte	0x03, 0x19
        /*00aa*/ 	.short	0x003c


	//----- nvinfo : EIATTR_PARAM_CBANK
	.align		4
        /*00ac*/ 	.byte	0x04, 0x0a
        /*00ae*/ 	.short	(.L_33 - .L_32)
	.align		4
.L_32:
        /*00b0*/ 	.word	index@(.nv.constant0.triton_poi_fused__native_batch_norm_legit_no_training_convolution_relu_4)
        /*00b4*/ 	.short	0x0210
        /*00b6*/ 	.short	0x003c


	//----- nvinfo : EIATTR_SW_WAR
	.align		4
.L_33:
        /*00b8*/ 	.byte	0x04, 0x36
        /*00ba*/ 	.short	(.L_35 - .L_34)
.L_34:
        /*00bc*/ 	.word	0x00000008
.L_35:


//--------------------- .nv.callgraph             --------------------------
	.section	.nv.callgraph,"",@"SHT_CUDA_CALLGRAPH"
	.align	4
	.sectionentsize	8
	.align		4
        /*0000*/ 	.word	0x00000000
	.align		4
        /*0004*/ 	.word	0xffffffff
	.align		4
        /*0008*/ 	.word	0x00000000
	.align		4
        /*000c*/ 	.word	0xfffffffe
	.align		4
        /*0010*/ 	.word	0x00000000
	.align		4
        /*0014*/ 	.word	0xfffffffd
	.align		4
        /*0018*/ 	.word	0x00000000
	.align		4
        /*001c*/ 	.word	0xfffffffc


//--------------------- .nv.constant4             --------------------------
	.section	.nv.constant4,"a",@progbits
	.align	8
	.align		8
.nv.constant4:
        /*0000*/ 	.dword	_$_str
	.align		8
        /*0008*/ 	.dword	_$_str_$_2


//--------------------- .text.triton_poi_fused__native_batch_norm_legit_no_training_convolution_relu_4 --------------------------
	.section	.text.triton_poi_fused__native_batch_norm_legit_no_training_convolution_relu_4,"ax",@progbits
	.align	128
        .global         triton_poi_fused__native_batch_norm_legit_no_training_convolution_relu_4
        .type           triton_poi_fused__native_batch_norm_legit_no_training_convolution_relu_4,@function
        .size           triton_poi_fused__native_batch_norm_legit_no_training_convolution_relu_4,(.L_x_1 - triton_poi_fused__native_batch_norm_legit_no_training_convolution_relu_4)
        .other          triton_poi_fused__native_batch_norm_legit_no_training_convolution_relu_4,@"STO_CUDA_ENTRY STV_DEFAULT"
triton_poi_fused__native_batch_norm_legit_no_training_convolution_relu_4:
.text.triton_poi_fused__native_batch_norm_legit_no_training_convolution_relu_4:
[----:B------:R-:W-:Y:S01]  /*0000*/  LDC R1, c[0x0][0x28] ;  /* 0x00000a00ff017b82 */ /* 0x000fe20000000800 */
[----:B------:R-:W1:Y:S07]  /*0010*/  S2R R0, SR_TID.X ;  /* 0x0000000000007919 */ /* 0x000e6e0000002100 */
[----:B------:R-:W2:Y:S01]  /*0020*/  LDC.64 R14, c[0x0][0x228] ;  /* 0x00008a00ff0e7b82 */ /* 0x000ea20000000a00 */
[----:B------:R-:W-:Y:S01]  /*0030*/  ULDC.64 UR4, c[0x0][0x208] ;  /* 0x0000820000047ab9 */ /* 0x000fe20000000a00 */
[----:B------:R-:W3:Y:S06]  /*0040*/  S2R R5, SR_CTAID.X ;  /* 0x0000000000057919 */ /* 0x000eec0000002500 */
[----:B------:R-:W4:Y:S08]  /*0050*/  LDC.64 R10, c[0x0][0x218] ;  /* 0x00008600ff0a7b82 */ /* 0x000f300000000a00 */
[----:B------:R-:W5:Y:S08]  /*0060*/  LDC.64 R12, c[0x0][0x220] ;  /* 0x00008800ff0c7b82 */ /* 0x000f700000000a00 */
[----:B------:R-:W4:Y:S01]  /*0070*/  LDC.64 R16, c[0x0][0x230] ;  /* 0x00008c00ff107b82 */ /* 0x000f220000000a00 */
[----:B-1----:R-:W-:-:S02]  /*0080*/  SHF.L.U32 R0, R0, 0x1, RZ ;  /* 0x0000000100007819 */ /* 0x002fc400000006ff */
[----:B---3--:R-:W-:Y:S02]  /*0090*/  SHF.R.S32.HI R3, RZ, 0x16, R5 ;  /* 0x00000016ff037819 */ /* 0x008fe40000011405 */
[----:B------:R-:W-:Y:S02]  /*00a0*/  LOP3.LUT R0, R0, 0x1fe, RZ, 0xc0, !PT ;  /* 0x000001fe00007812 */ /* 0x000fe400078ec0ff */
[----:B------:R-:W-:Y:S02]  /*00b0*/  SGXT R3, R3, 0x1 ;  /* 0x000000010303781a */ /* 0x000fe40000000200 */
[----:B------:R-:W-:-:S04]  /*00c0*/  LEA R0, R5, R0, 0x9 ;  /* 0x0000000005007211 */ /* 0x000fc800078e48ff */
[----:B------:R-:W-:-:S04]  /*00d0*/  LEA.HI R3, R3, R0, RZ, 0xc ;  /* 0x0000000003037211 */ /* 0x000fc800078f60ff */
[----:B------:R-:W-:-:S05]  /*00e0*/  SHF.R.S32.HI R3, RZ, 0xc, R3 ;  /* 0x0000000cff037819 */ /* 0x000fca0000011403 */
[----:B------:R-:W-:-:S05]  /*00f0*/  IMAD.HI R2, R3, 0x2aaaaaab, RZ ;  /* 0x2aaaaaab03027827 */ /* 0x000fca00078e02ff */
[----:B------:R-:W-:-:S04]  /*0100*/  SHF.R.U32.HI R5, RZ, 0x1f, R2 ;  /* 0x0000001fff057819 */ /* 0x000fc80000011602 */
[----:B------:R-:W-:Y:S02]  /*0110*/  LEA.HI R2, R2, R5, RZ, 0x1e ;  /* 0x0000000502027211 */ /* 0x000fe400078ff0ff */
[----:B------:R-:W1:Y:S03]  /*0120*/  LDC.64 R4, c[0x0][0x238] ;  /* 0x00008e00ff047b82 */ /* 0x000e660000000a00 */
[----:B------:R-:W-:-:S04]  /*0130*/  IMAD R19, R2, -0x18, R3 ;  /* 0xffffffe802137824 */ /* 0x000fc800078e0203 */
[C---:B--2---:R-:W-:Y:S01]  /*0140*/  IMAD.WIDE R14, R19.reuse, 0x4, R14 ;  /* 0x00000004130e7825 */ /* 0x044fe200078e020e */
[----:B------:R-:W2:Y:S04]  /*0150*/  LDC.64 R2, c[0x0][0x210] ;  /* 0x00008400ff027b82 */ /* 0x000ea80000000a00 */
[----:B------:R3:W3:Y:S01]  /*0160*/  LDG.E.EL R18, desc[UR4][R14.64] ;  /* 0x000000040e127981 */ /* 0x0006e2000c2e1900 */
[----:B----4-:R-:W-:-:S04]  /*0170*/  IMAD.WIDE R10, R19, 0x4, R10 ;  /* 0x00000004130a7825 */ /* 0x010fc800078e020a */
[----:B-----5:R-:W-:Y:S01]  /*0180*/  IMAD.WIDE R12, R19, 0x4, R12 ;  /* 0x00000004130c7825 */ /* 0x020fe200078e020c */
[----:B------:R4:W5:Y:S04]  /*0190*/  LDG.E.EL R8, desc[UR4][R10.64] ;  /* 0x000000040a087981 */ /* 0x000968000c2e1900 */
[----:B------:R-:W5:Y:S01]  /*01a0*/  LDG.E.EL R9, desc[UR4][R12.64] ;  /* 0x000000040c097981 */ /* 0x000f62000c2e1900 */
[----:B--2---:R-:W-:-:S05]  /*01b0*/  IMAD.WIDE R2, R0, 0x4, R2 ;  /* 0x0000000400027825 */ /* 0x004fca00078e0202 */
[----:B------:R-:W5:Y:S01]  /*01c0*/  LDG.E.64 R6, desc[UR4][R2.64] ;  /* 0x0000000402067981 */ /* 0x000f62000c1e1b00 */
[----:B0--3--:R-:W-:-:S04]  /*01d0*/  IMAD.WIDE R14, R19, 0x4, R16 ;  /* 0x00000004130e7825 */ /* 0x009fc800078e0210 */
[----:B-1----:R-:W-:Y:S02]  /*01e0*/  IMAD.WIDE R16, R19, 0x4, R4 ;  /* 0x0000000413107825 */ /* 0x002fe400078e0204 */
[----:B------:R-:W2:Y:S01]  /*01f0*/  LDG.E.EL R14, desc[UR4][R14.64] ;  /* 0x000000040e0e7981 */ /* 0x000ea2000c2e1900 */
[----:B----4-:R-:W-:Y:S01]  /*0200*/  HFMA2.MMA R10, -RZ, RZ, 1.625, 0 ;  /* 0x3e800000ff0a7435 */ /* 0x010fe200000001ff */
[----:B------:R-:W0:Y:S02]  /*0210*/  LDC.64 R4, c[0x0][0x240] ;  /* 0x00009000ff047b82 */ /* 0x000e240000000a00 */
[----:B------:R-:W2:Y:S01]  /*0220*/  LDG.E.EL R17, desc[UR4][R16.64] ;  /* 0x0000000410117981 */ /* 0x000ea2000c2e1900 */
[----:B0-----:R-:W-:-:S04]  /*0230*/  IMAD.WIDE R4, R0, 0x4, R4 ;  /* 0x0000000400047825 */ /* 0x001fc800078e0204 */
[----:B------:R-:W-:-:S04]  /*0240*/  FADD R18, R18, 9.9999997473787516356e-06 ;  /* 0x3727c5ac12127421 */ /* 0x000fc80000000000 */
[----:B------:R-:W0:Y:S02]  /*0250*/  MUFU.SQRT R19, R18 ;  /* 0x0000001200137308 */ /* 0x000e240000002000 */
[C---:B0-----:R-:W-:Y:S02]  /*0260*/  FSETP.GT.AND P0, PT, R19.reuse, 8.50705917302346158658e+37, PT ;  /* 0x7e8000001300780b */ /* 0x041fe40003f04000 */
[----:B------:R-:W-:-:S11]  /*0270*/  FSETP.GEU.AND P1, PT, R19, 1.175494350822287508e-38, PT ;  /* 0x008000001300780b */ /* 0x000fd60003f2e000 */
[----:B------:R-:W-:-:S04]  /*0280*/  @P0 FMUL R19, R19, 0.25 ;  /* 0x3e80000013130820 */ /* 0x000fc80000400000 */
[----:B------:R-:W-:-:S06]  /*0290*/  @!P1 FMUL R19, R19, 16777216 ;  /* 0x4b80000013139820 */ /* 0x000fcc0000400000 */
[----:B------:R-:W0:Y:S01]  /*02a0*/  MUFU.RCP R19, R19 ;  /* 0x0000001300137308 */ /* 0x000e220000001000 */
[----:B------:R-:W-:Y:S01]  /*02b0*/  FSEL R10, R10, 1, P0 ;  /* 0x3f8000000a0a7808 */ /* 0x000fe20000000000 */
[--C-:B-----5:R-:W-:Y:S01]  /*02c0*/  FADD R6, R6, R8.reuse ;  /* 0x0000000806067221 */ /* 0x120fe20000000000 */
[----:B------:R-:W-:-:S03]  /*02d0*/  FADD R7, R7, R8 ;  /* 0x0000000807077221 */ /* 0x000fc60000000000 */
[----:B------:R-:W-:Y:S01]  /*02e0*/  @!P1 FMUL R10, R10, 16777216 ;  /* 0x4b8000000a0a9820 */ /* 0x000fe20000400000 */
[C---:B------:R-:W-:Y:S01]  /*02f0*/  FADD R8, -R9.reuse, R6 ;  /* 0x0000000609087221 */ /* 0x040fe20000000100 */
[----:B------:R-:W-:Y:S02]  /*0300*/  FADD R9, -R9, R7 ;  /* 0x0000000709097221 */ /* 0x000fe40000000100 */
[----:B0-----:R-:W-:-:S04]  /*0310*/  FMUL R10, R19, R10 ;  /* 0x0000000a130a7220 */ /* 0x001fc80000400000 */
[-C--:B------:R-:W-:Y:S01]  /*0320*/  FMUL R8, R8, R10.reuse ;  /* 0x0000000a08087220 */ /* 0x080fe20000400000 */
[----:B------:R-:W-:-:S03]  /*0330*/  FMUL R10, R9, R10 ;  /* 0x0000000a090a7220 */ /* 0x000fc60000400000 */
[C-C-:B--2---:R-:W-:Y:S01]  /*0340*/  FFMA R8, R14.reuse, R8, R17.reuse ;  /* 0x000000080e087223 */ /* 0x144fe20000000011 */
[----:B------:R-:W-:-:S04]  /*0350*/  FFMA R10, R14, R10, R17 ;  /* 0x0000000a0e0a7223 */ /* 0x000fc80000000011 */
[----:B------:R-:W-:Y:S02]  /*0360*/  FSETP.GEU.AND P0, PT, R8, RZ, PT ;  /* 0x000000ff0800720b */ /* 0x000fe40003f0e000 */
[----:B------:R-:W-:Y:S02]  /*0370*/  FSETP.GEU.AND P1, PT, R10, RZ, PT ;  /* 0x000000ff0a00720b */ /* 0x000fe40003f2e000 */
[----:B------:R-:W-:Y:S02]  /*0380*/  FSEL R8, R8, RZ, P0 ;  /* 0x000000ff08087208 */ /* 0x000fe40000000000 */
[----:B------:R-:W-:Y:S01]  /*0390*/  FSEL R9, R10, RZ, P1 ;  /* 0x000000ff0a097208 */ /* 0x000fe20000800000 */
[----:B------:R-:W-:Y:S04]  /*03a0*/  STG.E.64 desc[UR4][R2.64], R6 ;  /* 0x0000000602007986 */ /* 0x000fe8000c101b04 */
[----:B------:R-:W-:Y:S01]  /*03b0*/  STG.E.64 desc[UR4][R4.64], R8 ;  /* 0x0000000804007986 */ /* 0x000fe2000c101b04 */
[----:B------:R-:W-:Y:S05]  /*03c0*/  EXIT ;  /* 0x000000000000794d */ /* 0x000fea0003800000 */
.L_x_0:
[----:B------:R-:W-:-:S00]  /*03d0*/  BRA `(.L_x_0) ;  /* 0xfffffffc00fc7947 */ /* 0x000fc0000383ffff */
[----:B------:R-:W-:-:S00]  /*03e0*/  NOP ;  /* 0x0000000000007918 */ /* 0x000fc00000000000 */
        /* <DEDUP_REMOVED lines=9> */
.L_x_1:


//--------------------- .nv.global.init           --------------------------
	.section	.nv.global.init,"aw",@progbits
.nv.global.init:
	.type		_$_str,@object
	.size		_$_str,(_$_str_$_2 - _$_str)
_$_str:
        /*0000*/ 	.byte	0x5f, 0x5f, 0x43, 0x55, 0x44, 0x41, 0x5f, 0x46, 0x54, 0x5a, 0x00
	.type		_$_str_$_2,@object
	.size		_$_str_$_2,(.L_1 - _$_str_$_2)
_$_str_$_2:
        /*000b*/ 	.byte	0x5f, 0x5f, 0x43, 0x55, 0x44, 0x41, 0x5f, 0x50, 0x52, 0x45, 0x43, 0x5f, 0x53, 0x51, 0x52, 0x54
        /*001b*/ 	.byte	0x00
.L_1:


//--------------------- .nv.constant0.triton_poi_fused__native_batch_norm_legit_no_training_convolution_relu_4 --------------------------
	.section	.nv.constant0.triton_poi_fused__native_batch_norm_legit_no_training_convolution_relu_4,"a",@progbits
	.sectionflags	@""
	.align	4
.nv.constant0.triton_poi_fused__native_batch_norm_legit_no_training_convolution_relu_4:
	.zero		588
